//
// Generated by NVIDIA NVVM Compiler
//
// Compiler Build ID: CL-36424714
// Cuda compilation tools, release 13.0, V13.0.88
// Based on NVVM 20.0.0
//

.version 9.0
.target sm_100
.address_size 64

	// .globl	_Z4initPii
.extern .shared .align 16 .b8 lmem[];
.extern .shared .align 16 .b8 lmem_oversize[];

.visible .entry _Z4initPii(
	.param .u64 .ptr .align 1 _Z4initPii_param_0,
	.param .u32 _Z4initPii_param_1
)
{
	.reg .pred 	%p<2>;
	.reg .b32 	%r<6>;
	.reg .b64 	%rd<5>;

	ld.param.u64 	%rd1, [_Z4initPii_param_0];
	ld.param.u32 	%r2, [_Z4initPii_param_1];
	mov.u32 	%r3, %tid.x;
	mov.u32 	%r4, %ctaid.x;
	mov.u32 	%r5, %ntid.x;
	mad.lo.s32 	%r1, %r4, %r5, %r3;
	setp.ge.s32 	%p1, %r1, %r2;
	@%p1 bra 	$L__BB0_2;
	cvta.to.global.u64 	%rd2, %rd1;
	mul.wide.s32 	%rd3, %r1, 4;
	add.s64 	%rd4, %rd2, %rd3;
	st.global.u32 	[%rd4], %r1;
$L__BB0_2:
	ret;

}
	// .globl	_Z14smooth_lmem_v4P4int4S0_i
.visible .entry _Z14smooth_lmem_v4P4int4S0_i(
	.param .u64 .ptr .align 1 _Z14smooth_lmem_v4P4int4S0_i_param_0,
	.param .u64 .ptr .align 1 _Z14smooth_lmem_v4P4int4S0_i_param_1,
	.param .u32 _Z14smooth_lmem_v4P4int4S0_i_param_2
)
{
	.reg .pred 	%p<8>;
	.reg .b32 	%r<53>;
	.reg .b64 	%rd<11>;

	ld.param.u64 	%rd4, [_Z14smooth_lmem_v4P4int4S0_i_param_0];
	ld.param.u64 	%rd3, [_Z14smooth_lmem_v4P4int4S0_i_param_1];
	ld.param.u32 	%r19, [_Z14smooth_lmem_v4P4int4S0_i_param_2];
	cvta.to.global.u64 	%rd1, %rd4;
	mov.u32 	%r1, %tid.x;
	mov.u32 	%r20, %ctaid.x;
	mov.u32 	%r2, %ntid.x;
	mad.lo.s32 	%r3, %r20, %r2, %r1;
	setp.ge.s32 	%p1, %r3, %r19;
	@%p1 bra 	$L__BB1_14;
	mul.wide.s32 	%rd5, %r3, 16;
	add.s64 	%rd2, %rd1, %rd5;
	ld.global.v4.u32 	{%r4, %r5, %r6, %r7}, [%rd2];
	add.s32 	%r8, %r2, -1;
	setp.eq.s32 	%p2, %r1, %r8;
	shl.b32 	%r21, %r1, 2;
	mov.u32 	%r22, lmem;
	add.s32 	%r9, %r22, %r21;
	@%p2 bra 	$L__BB1_3;
	st.shared.u32 	[%r9+4], %r7;
$L__BB1_3:
	setp.eq.s32 	%p3, %r1, 0;
	shl.b32 	%r23, %r2, 2;
	add.s32 	%r10, %r9, %r23;
	@%p3 bra 	$L__BB1_5;
	st.shared.u32 	[%r10+-4], %r4;
$L__BB1_5:
	bar.sync 	0;
	setp.lt.s32 	%p4, %r3, 1;
	mov.b32 	%r50, 0;
	mov.b32 	%r49, 2;
	@%p4 bra 	$L__BB1_9;
	setp.eq.s32 	%p5, %r1, 0;
	@%p5 bra 	$L__BB1_8;
	ld.shared.u32 	%r50, [%r9];
	mov.b32 	%r49, 3;
	bra.uni 	$L__BB1_9;
$L__BB1_8:
	add.s32 	%r28, %r3, -1;
	mul.wide.u32 	%rd6, %r28, 16;
	add.s64 	%rd7, %rd1, %rd6;
	ld.global.u32 	%r50, [%rd7+12];
	mov.b32 	%r49, 3;
$L__BB1_9:
	add.s32 	%r31, %r19, -1;
	setp.ge.s32 	%p6, %r3, %r31;
	mov.b32 	%r52, 0;
	mov.b32 	%r51, 2;
	@%p6 bra 	$L__BB1_13;
	setp.eq.s32 	%p7, %r1, %r8;
	@%p7 bra 	$L__BB1_12;
	ld.shared.u32 	%r52, [%r10];
	mov.b32 	%r51, 3;
	bra.uni 	$L__BB1_13;
$L__BB1_12:
	ld.global.u32 	%r52, [%rd2+16];
	mov.b32 	%r51, 3;
$L__BB1_13:
	add.s32 	%r34, %r5, %r4;
	add.s32 	%r35, %r34, %r50;
	div.s32 	%r36, %r35, %r49;
	add.s32 	%r37, %r34, %r6;
	mul.hi.s32 	%r38, %r37, 1431655766;
	shr.u32 	%r39, %r38, 31;
	add.s32 	%r40, %r38, %r39;
	add.s32 	%r41, %r6, %r5;
	add.s32 	%r42, %r41, %r7;
	mul.hi.s32 	%r43, %r42, 1431655766;
	shr.u32 	%r44, %r43, 31;
	add.s32 	%r45, %r43, %r44;
	add.s32 	%r46, %r7, %r6;
	add.s32 	%r47, %r46, %r52;
	div.s32 	%r48, %r47, %r51;
	cvta.to.global.u64 	%rd8, %rd3;
	add.s64 	%rd10, %rd8, %rd5;
	st.global.v4.u32 	[%rd10], {%r36, %r40, %r45, %r48};
$L__BB1_14:
	ret;

}
	// .globl	_Z23smooth_lmem_oversize_v4P4int4S0_i
.visible .entry _Z23smooth_lmem_oversize_v4P4int4S0_i(
	.param .u64 .ptr .align 1 _Z23smooth_lmem_oversize_v4P4int4S0_i_param_0,
	.param .u64 .ptr .align 1 _Z23smooth_lmem_oversize_v4P4int4S0_i_param_1,
	.param .u32 _Z23smooth_lmem_oversize_v4P4int4S0_i_param_2
)
{
	.reg .pred 	%p<12>;
	.reg .b32 	%r<50>;
	.reg .b64 	%rd<9>;

	ld.param.u64 	%rd2, [_Z23smooth_lmem_oversize_v4P4int4S0_i_param_0];
	ld.param.u64 	%rd3, [_Z23smooth_lmem_oversize_v4P4int4S0_i_param_1];
	ld.param.u32 	%r18, [_Z23smooth_lmem_oversize_v4P4int4S0_i_param_2];
	mov.u32 	%r1, %tid.x;
	mov.u32 	%r19, %ctaid.x;
	mov.u32 	%r2, %ntid.x;
	mad.lo.s32 	%r3, %r19, %r2, %r1;
	setp.ge.s32 	%p1, %r3, %r18;
	@%p1 bra 	$L__BB2_14;
	cvta.to.global.u64 	%rd4, %rd2;
	mul.wide.s32 	%rd5, %r3, 16;
	add.s64 	%rd1, %rd4, %rd5;
	ld.global.v4.u32 	{%r4, %r5, %r6, %r7}, [%rd1];
	add.s32 	%r8, %r2, -1;
	setp.eq.s32 	%p2, %r1, %r8;
	shl.b32 	%r20, %r1, 2;
	mov.u32 	%r21, lmem_oversize;
	add.s32 	%r9, %r21, %r20;
	@%p2 bra 	$L__BB2_3;
	st.shared.u32 	[%r9+4], %r7;
$L__BB2_3:
	setp.eq.s32 	%p3, %r1, 0;
	shl.b32 	%r22, %r2, 2;
	add.s32 	%r10, %r9, %r22;
	@%p3 bra 	$L__BB2_5;
	st.shared.u32 	[%r10+-4], %r4;
$L__BB2_5:
	setp.ne.s32 	%p4, %r1, 0;
	setp.eq.s32 	%p5, %r3, 0;
	or.pred  	%p6, %p4, %p5;
	@%p6 bra 	$L__BB2_7;
	ld.global.u32 	%r23, [%rd1+-4];
	st.shared.u32 	[lmem_oversize], %r23;
$L__BB2_7:
	setp.ne.s32 	%p7, %r1, %r8;
	add.s32 	%r11, %r18, -1;
	setp.eq.s32 	%p8, %r3, %r11;
	or.pred  	%p9, %p7, %p8;
	@%p9 bra 	$L__BB2_9;
	ld.global.u32 	%r24, [%rd1+16];
	st.shared.u32 	[%r10], %r24;
$L__BB2_9:
	bar.sync 	0;
	setp.eq.s32 	%p10, %r3, 0;
	mov.b32 	%r47, 0;
	mov.b32 	%r46, 2;
	@%p10 bra 	$L__BB2_11;
	ld.shared.u32 	%r47, [%r9];
	mov.b32 	%r46, 3;
$L__BB2_11:
	setp.eq.s32 	%p11, %r3, %r11;
	mov.b32 	%r49, 0;
	mov.b32 	%r48, 2;
	@%p11 bra 	$L__BB2_13;
	ld.shared.u32 	%r49, [%r10];
	mov.b32 	%r48, 3;
$L__BB2_13:
	add.s32 	%r31, %r5, %r4;
	add.s32 	%r32, %r31, %r47;
	div.s32 	%r33, %r32, %r46;
	add.s32 	%r34, %r31, %r6;
	mul.hi.s32 	%r35, %r34, 1431655766;
	shr.u32 	%r36, %r35, 31;
	add.s32 	%r37, %r35, %r36;
	add.s32 	%r38, %r6, %r5;
	add.s32 	%r39, %r38, %r7;
	mul.hi.s32 	%r40, %r39, 1431655766;
	shr.u32 	%r41, %r40, 31;
	add.s32 	%r42, %r40, %r41;
	add.s32 	%r43, %r7, %r6;
	add.s32 	%r44, %r43, %r49;
	div.s32 	%r45, %r44, %r48;
	cvta.to.global.u64 	%rd6, %rd3;
	add.s64 	%rd8, %rd6, %rd5;
	st.global.v4.u32 	[%rd8], {%r33, %r37, %r42, %r45};
$L__BB2_14:
	ret;

}


// ===== COMPILED SASS (sm_100) =====

	.target	sm_100

	.elftype	@"ET_EXEC"


//--------------------- .note.nv.tkinfo           --------------------------
	.section	.note.nv.tkinfo,"",@"SHT_NOTE"
	.sectionflags	@"SHF_NOTE_NV_TKINFO"
	.tkinfo
        /*0018*/ 	.word	0x00000002
        /*0030*/ 	.string	""
        /*0030*/ 	.string	"ptxas"
        /*0030*/ 	.string	"Cuda compilation tools, release 13.0, V13.0.88"
        /*0030*/ 	.string	"Build cuda_13.0.r13.0/compiler.36424714_0"
        /*0030*/ 	.string	"-arch sm_100 -m 64 "



//--------------------- .note.nv.cuinfo           --------------------------
	.section	.note.nv.cuinfo,"",@"SHT_NOTE"
	.sectionflags	@"SHF_NOTE_NV_CUINFO"
        /*0018*/ 	.short	0x0002
        /*001a*/ 	.short	0x0064
        /*001c*/ 	.short	0x0082
	.zero		2


//--------------------- .nv.info                  --------------------------
	.section	.nv.info,"",@"SHT_CUDA_INFO"
	.align	4


	//----- nvinfo : EIATTR_REGCOUNT
	.align		4
        /*0000*/ 	.byte	0x04, 0x2f
        /*0002*/ 	.short	(.L_1 - .L_0)
	.align		4
.L_0:
        /*0004*/ 	.word	index@(_Z4initPii)
        /*0008*/ 	.word	0x00000008


	//----- nvinfo : EIATTR_FRAME_SIZE
	.align		4
.L_1:
        /*000c*/ 	.byte	0x04, 0x11
        /*000e*/ 	.short	(.L_3 - .L_2)
	.align		4
.L_2:
        /*0010*/ 	.word	index@(_Z4initPii)
        /*0014*/ 	.word	0x00000000


	//----- nvinfo : EIATTR_REGCOUNT
	.align		4
.L_3:
        /*0018*/ 	.byte	0x04, 0x2f
        /*001a*/ 	.short	(.L_5 - .L_4)
	.align		4
.L_4:
        /*001c*/ 	.word	index@(_Z14smooth_lmem_v4P4int4S0_i)
        /*0020*/ 	.word	0x00000018


	//----- nvinfo : EIATTR_FRAME_SIZE
	.align		4
.L_5:
        /*0024*/ 	.byte	0x04, 0x11
        /*0026*/ 	.short	(.L_7 - .L_6)
	.align		4
.L_6:
        /*0028*/ 	.word	index@(_Z14smooth_lmem_v4P4int4S0_i)
        /*002c*/ 	.word	0x00000000


	//----- nvinfo : EIATTR_REGCOUNT
	.align		4
.L_7:
        /*0030*/ 	.byte	0x04, 0x2f
        /*0032*/ 	.short	(.L_9 - .L_8)
	.align		4
.L_8:
        /*0034*/ 	.word	index@(_Z23smooth_lmem_oversize_v4P4int4S0_i)
        /*0038*/ 	.word	0x00000017


	//----- nvinfo : EIATTR_FRAME_SIZE
	.align		4
.L_9:
        /*003c*/ 	.byte	0x04, 0x11
        /*003e*/ 	.short	(.L_11 - .L_10)
	.align		4
.L_10:
        /*0040*/ 	.word	index@(_Z23smooth_lmem_oversize_v4P4int4S0_i)
        /*0044*/ 	.word	0x00000000


	//----- nvinfo : EIATTR_MIN_STACK_SIZE
	.align		4
.L_11:
        /*0048*/ 	.byte	0x04, 0x12
        /*004a*/ 	.short	(.L_13 - .L_12)
	.align		4
.L_12:
        /*004c*/ 	.word	index@(_Z23smooth_lmem_oversize_v4P4int4S0_i)
        /*0050*/ 	.word	0x00000000


	//----- nvinfo : EIATTR_MIN_STACK_SIZE
	.align		4
.L_13:
        /*0054*/ 	.byte	0x04, 0x12
        /*0056*/ 	.short	(.L_15 - .L_14)
	.align		4
.L_14:
        /*0058*/ 	.word	index@(_Z14smooth_lmem_v4P4int4S0_i)
        /*005c*/ 	.word	0x00000000


	//----- nvinfo : EIATTR_MIN_STACK_SIZE
	.align		4
.L_15:
        /*0060*/ 	.byte	0x04, 0x12
        /*0062*/ 	.short	(.L_17 - .L_16)
	.align		4
.L_16:
        /*0064*/ 	.word	index@(_Z4initPii)
        /*0068*/ 	.word	0x00000000
.L_17:


//--------------------- .nv.compat                --------------------------
	.section	.nv.compat,"",@"SHT_CUDA_COMPAT_INFO"
	.align	4
        /*0000*/ 	.byte	0x02, 0x09, 0x00, 0x00, 0x02, 0x02, 0x01, 0x00, 0x02, 0x05, 0x05, 0x00, 0x03, 0x07, 0x01, 0x01
        /*0010*/ 	.byte	0x02, 0x03, 0x00, 0x00, 0x02, 0x06, 0x01, 0x00, 0x04, 0x0b, 0x08, 0x00, 0x09, 0x00, 0x00, 0x00
        /*0020*/ 	.byte	0x00, 0x00, 0x00, 0x00


//--------------------- .nv.info._Z23smooth_lmem_oversize_v4P4int4S0_i --------------------------
	.section	.nv.info._Z23smooth_lmem_oversize_v4P4int4S0_i,"",@"SHT_CUDA_INFO"
	.sectionflags	@""
	.align	4


	//----- nvinfo : EIATTR_CUDA_API_VERSION
	.align		4
        /*0000*/ 	.byte	0x04, 0x37
        /*0002*/ 	.short	(.L_19 - .L_18)
.L_18:
        /*0004*/ 	.word	0x00000082


	//----- nvinfo : EIATTR_KPARAM_INFO
	.align		4
.L_19:
        /*0008*/ 	.byte	0x04, 0x17
        /*000a*/ 	.short	(.L_21 - .L_20)
.L_20:
        /*000c*/ 	.word	0x00000000
        /*0010*/ 	.short	0x0002
        /*0012*/ 	.short	0x0010
        /*0014*/ 	.byte	0x00, 0xf0, 0x11, 0x00


	//----- nvinfo : EIATTR_KPARAM_INFO
	.align		4
.L_21:
        /*0018*/ 	.byte	0x04, 0x17
        /*001a*/ 	.short	(.L_23 - .L_22)
.L_22:
        /*001c*/ 	.word	0x00000000
        /*0020*/ 	.short	0x0001
        /*0022*/ 	.short	0x0008
        /*0024*/ 	.byte	0x00, 0xf5, 0x21, 0x00


	//----- nvinfo : EIATTR_KPARAM_INFO
	.align		4
.L_23:
        /*0028*/ 	.byte	0x04, 0x17
        /*002a*/ 	.short	(.L_25 - .L_24)
.L_24:
        /*002c*/ 	.word	0x00000000
        /*0030*/ 	.short	0x0000
        /*0032*/ 	.short	0x0000
        /*0034*/ 	.byte	0x00, 0xf5, 0x21, 0x00


	//----- nvinfo : EIATTR_SPARSE_MMA_MASK
	.align		4
.L_25:
        /*0038*/ 	.byte	0x03, 0x50
        /*003a*/ 	.short	0x0000


	//----- nvinfo : EIATTR_MAXREG_COUNT
	.align		4
        /*003c*/ 	.byte	0x03, 0x1b
        /*003e*/ 	.short	0x00ff


	//----- nvinfo : EIATTR_NUM_BARRIERS
	.align		4
        /*0040*/ 	.byte	0x02, 0x4c
        /*0042*/ 	.byte	0x01
	.zero		1


	//----- nvinfo : EIATTR_MERCURY_ISA_VERSION
	.align		4
        /*0044*/ 	.byte	0x03, 0x5f
        /*0046*/ 	.short	0x0101


	//----- nvinfo : EIATTR_VRC_CTA_INIT_COUNT
	.align		4
        /*0048*/ 	.byte	0x02, 0x4a
	.zero		1
	.zero		1


	//----- nvinfo : EIATTR_EXIT_INSTR_OFFSETS
	.align		4
        /*004c*/ 	.byte	0x04, 0x1c
        /*004e*/ 	.short	(.L_27 - .L_26)


	//   ....[0]....
.L_26:
        /*0050*/ 	.word	0x00000070


	//   ....[1]....
        /*0054*/ 	.word	0x00000650


	//----- nvinfo : EIATTR_CBANK_PARAM_SIZE
	.align		4
.L_27:
        /*0058*/ 	.byte	0x03, 0x19
        /*005a*/ 	.short	0x0014


	//----- nvinfo : EIATTR_PARAM_CBANK
	.align		4
        /*005c*/ 	.byte	0x04, 0x0a
        /*005e*/ 	.short	(.L_29 - .L_28)
	.align		4
.L_28:
        /*0060*/ 	.word	index@(.nv.constant0._Z23smooth_lmem_oversize_v4P4int4S0_i)
        /*0064*/ 	.short	0x0380
        /*0066*/ 	.short	0x0014


	//----- nvinfo : EIATTR_SW_WAR
	.align		4
.L_29:
        /*0068*/ 	.byte	0x04, 0x36
        /*006a*/ 	.short	(.L_31 - .L_30)
.L_30:
        /*006c*/ 	.word	0x00000008
.L_31:


//--------------------- .nv.info._Z14smooth_lmem_v4P4int4S0_i --------------------------
	.section	.nv.info._Z14smooth_lmem_v4P4int4S0_i,"",@"SHT_CUDA_INFO"
	.sectionflags	@""
	.align	4


	//----- nvinfo : EIATTR_CUDA_API_VERSION
	.align		4
        /*0000*/ 	.byte	0x04, 0x37
        /*0002*/ 	.short	(.L_33 - .L_32)
.L_32:
        /*0004*/ 	.word	0x00000082


	//----- nvinfo : EIATTR_KPARAM_INFO
	.align		4
.L_33:
        /*0008*/ 	.byte	0x04, 0x17
        /*000a*/ 	.short	(.L_35 - .L_34)
.L_34:
        /*000c*/ 	.word	0x00000000
        /*0010*/ 	.short	0x0002
        /*0012*/ 	.short	0x0010
        /*0014*/ 	.byte	0x00, 0xf0, 0x11, 0x00


	//----- nvinfo : EIATTR_KPARAM_INFO
	.align		4
.L_35:
        /*0018*/ 	.byte	0x04, 0x17
        /*001a*/ 	.short	(.L_37 - .L_36)
.L_36:
        /*001c*/ 	.word	0x00000000
        /*0020*/ 	.short	0x0001
        /*0022*/ 	.short	0x0008
        /*0024*/ 	.byte	0x00, 0xf5, 0x21, 0x00


	//----- nvinfo : EIATTR_KPARAM_INFO
	.align		4
.L_37:
        /*0028*/ 	.byte	0x04, 0x17
        /*002a*/ 	.short	(.L_39 - .L_38)
.L_38:
        /*002c*/ 	.word	0x00000000
        /*0030*/ 	.short	0x0000
        /*0032*/ 	.short	0x0000
        /*0034*/ 	.byte	0x00, 0xf5, 0x21, 0x00


	//----- nvinfo : EIATTR_SPARSE_MMA_MASK
	.align		4
.L_39:
        /*0038*/ 	.byte	0x03, 0x50
        /*003a*/ 	.short	0x0000


	//----- nvinfo : EIATTR_MAXREG_COUNT
	.align		4
        /*003c*/ 	.byte	0x03, 0x1b
        /*003e*/ 	.short	0x00ff


	//----- nvinfo : EIATTR_NUM_BARRIERS
	.align		4
        /*0040*/ 	.byte	0x02, 0x4c
        /*0042*/ 	.byte	0x01
	.zero		1


	//----- nvinfo : EIATTR_MERCURY_ISA_VERSION
	.align		4
        /*0044*/ 	.byte	0x03, 0x5f
        /*0046*/ 	.short	0x0101


	//----- nvinfo : EIATTR_VRC_CTA_INIT_COUNT
	.align		4
        /*0048*/ 	.byte	0x02, 0x4a
	.zero		1
	.zero		1


	//----- nvinfo : EIATTR_EXIT_INSTR_OFFSETS
	.align		4
        /*004c*/ 	.byte	0x04, 0x1c
        /*004e*/ 	.short	(.L_41 - .L_40)


	//   ....[0]....
.L_40:
        /*0050*/ 	.word	0x00000070


	//   ....[1]....
        /*0054*/ 	.word	0x000006d0


	//----- nvinfo : EIATTR_CRS_STACK_SIZE
	.align		4
.L_41:
        /*0058*/ 	.byte	0x04, 0x1e
        /*005a*/ 	.short	(.L_43 - .L_42)
.L_42:
        /*005c*/ 	.word	0x00000000


	//----- nvinfo : EIATTR_CBANK_PARAM_SIZE
	.align		4
.L_43:
        /*0060*/ 	.byte	0x03, 0x19
        /*0062*/ 	.short	0x0014


	//----- nvinfo : EIATTR_PARAM_CBANK
	.align		4
        /*0064*/ 	.byte	0x04, 0x0a
        /*0066*/ 	.short	(.L_45 - .L_44)
	.align		4
.L_44:
        /*0068*/ 	.word	index@(.nv.constant0._Z14smooth_lmem_v4P4int4S0_i)
        /*006c*/ 	.short	0x0380
        /*006e*/ 	.short	0x0014


	//----- nvinfo : EIATTR_SW_WAR
	.align		4
.L_45:
        /*0070*/ 	.byte	0x04, 0x36
        /*0072*/ 	.short	(.L_47 - .L_46)
.L_46:
        /*0074*/ 	.word	0x00000008
.L_47:


//--------------------- .nv.info._Z4initPii       --------------------------
	.section	.nv.info._Z4initPii,"",@"SHT_CUDA_INFO"
	.sectionflags	@""
	.align	4


	//----- nvinfo : EIATTR_CUDA_API_VERSION
	.align		4
        /*0000*/ 	.byte	0x04, 0x37
        /*0002*/ 	.short	(.L_49 - .L_48)
.L_48:
        /*0004*/ 	.word	0x00000082


	//----- nvinfo : EIATTR_KPARAM_INFO
	.align		4
.L_49:
        /*0008*/ 	.byte	0x04, 0x17
        /*000a*/ 	.short	(.L_51 - .L_50)
.L_50:
        /*000c*/ 	.word	0x00000000
        /*0010*/ 	.short	0x0001
        /*0012*/ 	.short	0x0008
        /*0014*/ 	.byte	0x00, 0xf0, 0x11, 0x00


	//----- nvinfo : EIATTR_KPARAM_INFO
	.align		4
.L_51:
        /*0018*/ 	.byte	0x04, 0x17
        /*001a*/ 	.short	(.L_53 - .L_52)
.L_52:
        /*001c*/ 	.word	0x00000000
        /*0020*/ 	.short	0x0000
        /*0022*/ 	.short	0x0000
        /*0024*/ 	.byte	0x00, 0xf5, 0x21, 0x00


	//----- nvinfo : EIATTR_SPARSE_MMA_MASK
	.align		4
.L_53:
        /*0028*/ 	.byte	0x03, 0x50
        /*002a*/ 	.short	0x0000


	//----- nvinfo : EIATTR_MAXREG_COUNT
	.align		4
        /*002c*/ 	.byte	0x03, 0x1b
        /*002e*/ 	.short	0x00ff


	//----- nvinfo : EIATTR_MERCURY_ISA_VERSION
	.align		4
        /*0030*/ 	.byte	0x03, 0x5f
        /*0032*/ 	.short	0x0101


	//----- nvinfo : EIATTR_VRC_CTA_INIT_COUNT
	.align		4
        /*0034*/ 	.byte	0x02, 0x4a
	.zero		1
	.zero		1


	//----- nvinfo : EIATTR_EXIT_INSTR_OFFSETS
	.align		4
        /*0038*/ 	.byte	0x04, 0x1c
        /*003a*/ 	.short	(.L_55 - .L_54)


	//   ....[0]....
.L_54:
        /*003c*/ 	.word	0x00000070


	//   ....[1]....
        /*0040*/ 	.word	0x000000c0


	//----- nvinfo : EIATTR_CBANK_PARAM_SIZE
	.align		4
.L_55:
        /*0044*/ 	.byte	0x03, 0x19
        /*0046*/ 	.short	0x000c


	//----- nvinfo : EIATTR_PARAM_CBANK
	.align		4
        /*0048*/ 	.byte	0x04, 0x0a
        /*004a*/ 	.short	(.L_57 - .L_56)
	.align		4
.L_56:
        /*004c*/ 	.word	index@(.nv.constant0._Z4initPii)
        /*0050*/ 	.short	0x0380
        /*0052*/ 	.short	0x000c


	//----- nvinfo : EIATTR_SW_WAR
	.align		4
.L_57:
        /*0054*/ 	.byte	0x04, 0x36
        /*0056*/ 	.short	(.L_59 - .L_58)
.L_58:
        /*0058*/ 	.word	0x00000008
.L_59:


//--------------------- .nv.callgraph             --------------------------
	.section	.nv.callgraph,"",@"SHT_CUDA_CALLGRAPH"
	.align	4
	.sectionentsize	8
	.align		4
        /*0000*/ 	.word	0x00000000
	.align		4
        /*0004*/ 	.word	0xffffffff
	.align		4
        /*0008*/ 	.word	0x00000000
	.align		4
        /*000c*/ 	.word	0xfffffffe
	.align		4
        /*0010*/ 	.word	0x00000000
	.align		4
        /*0014*/ 	.word	0xfffffffd
	.align		4
        /*0018*/ 	.word	0x00000000
	.align		4
        /*001c*/ 	.word	0xfffffffc


//--------------------- .text._Z23smooth_lmem_oversize_v4P4int4S0_i --------------------------
	.section	.text._Z23smooth_lmem_oversize_v4P4int4S0_i,"ax",@progbits
	.align	128
        .global         _Z23smooth_lmem_oversize_v4P4int4S0_i
        .type           _Z23smooth_lmem_oversize_v4P4int4S0_i,@function
        .size           _Z23smooth_lmem_oversize_v4P4int4S0_i,(.L_x_7 - _Z23smooth_lmem_oversize_v4P4int4S0_i)
        .other          _Z23smooth_lmem_oversize_v4P4int4S0_i,@"STO_CUDA_ENTRY STV_DEFAULT"
_Z23smooth_lmem_oversize_v4P4int4S0_i:
.text._Z23smooth_lmem_oversize_v4P4int4S0_i:
[----:B------:R-:W-:Y:S01]  /*0000*/  LDC R1, c[0x0][0x37c] ;  /* 0x0000df00ff017b82 */ /* 0x000fe20000000800 */
[----:B------:R-:W0:Y:S07]  /*0010*/  S2R R15, SR_TID.X ;  /* 0x00000000000f7919 */ /* 0x000e2e0000002100 */
[----:B------:R-:W0:Y:S01]  /*0020*/  S2UR UR4, SR_CTAID.X ;  /* 0x00000000000479c3 */ /* 0x000e220000002500 */
[----:B------:R-:W1:Y:S07]  /*0030*/  LDCU UR8, c[0x0][0x390] ;  /* 0x00007200ff0877ac */ /* 0x000e6e0008000800 */
[----:B------:R-:W0:Y:S02]  /*0040*/  LDC R17, c[0x0][0x360] ;  /* 0x0000d800ff117b82 */ /* 0x000e240000000800 */
[----:B0-----:R-:W-:-:S05]  /*0050*/  IMAD R0, R17, UR4, R15 ;  /* 0x0000000411007c24 */ /* 0x001fca000f8e020f */
[----:B-1----:R-:W-:-:S13]  /*0060*/  ISETP.GE.AND P0, PT, R0, UR8, PT ;  /* 0x0000000800007c0c */ /* 0x002fda000bf06270 */
[----:B------:R-:W-:Y:S05]  /*0070*/  @P0 EXIT ;  /* 0x000000000000094d */ /* 0x000fea0003800000 */
[----:B------:R-:W0:Y:S01]  /*0080*/  LDC.64 R10, c[0x0][0x380] ;  /* 0x0000e000ff0a7b82 */ /* 0x000e220000000a00 */
[----:B------:R-:W-:Y:S01]  /*0090*/  UIADD3 UR4, UPT, UPT, UR8, -0x1, URZ ;  /* 0xffffffff08047890 */ /* 0x000fe2000fffe0ff */
[C---:B------:R-:W-:Y:S01]  /*00a0*/  ISETP.NE.AND P4, PT, R0.reuse, RZ, PT ;  /* 0x000000ff0000720c */ /* 0x040fe20003f85270 */
[----:B------:R-:W1:Y:S01]  /*00b0*/  LDCU.64 UR6, c[0x0][0x358] ;  /* 0x00006b00ff0677ac */ /* 0x000e620008000a00 */
[----:B------:R-:W-:Y:S02]  /*00c0*/  VIADD R12, R17, 0xffffffff ;  /* 0xffffffff110c7836 */ /* 0x000fe40000000000 */
[----:B------:R-:W-:Y:S02]  /*00d0*/  ISETP.NE.OR P0, PT, R15, RZ, !P4 ;  /* 0x000000ff0f00720c */ /* 0x000fe40006705670 */
[----:B------:R-:W-:-:S04]  /*00e0*/  ISETP.NE.AND P5, PT, R0, UR4, PT ;  /* 0x0000000400007c0c */ /* 0x000fc8000bfa5270 */
[----:B------:R-:W-:Y:S01]  /*00f0*/  ISETP.NE.OR P1, PT, R15, R12, !P5 ;  /* 0x0000000c0f00720c */ /* 0x000fe20006f25670 */
[----:B0-----:R-:W-:-:S05]  /*0100*/  IMAD.WIDE R10, R0, 0x10, R10 ;  /* 0x00000010000a7825 */ /* 0x001fca00078e020a */
[----:B-1----:R-:W2:Y:S04]  /*0110*/  LDG.E.128 R4, desc[UR6][R10.64] ;  /* 0x000000060a047981 */ /* 0x002ea8000c1e1d00 */
[----:B------:R-:W3:Y:S04]  /*0120*/  @!P0 LDG.E R13, desc[UR6][R10.64+-0x4] ;  /* 0xfffffc060a0d8981 */ /* 0x000ee8000c1e1900 */
[----:B------:R0:W4:Y:S01]  /*0130*/  @!P1 LDG.E R20, desc[UR6][R10.64+0x10] ;  /* 0x000010060a149981 */ /* 0x000122000c1e1900 */
[----:B------:R-:W1:Y:S01]  /*0140*/  S2UR UR5, SR_CgaCtaId ;  /* 0x00000000000579c3 */ /* 0x000e620000008800 */
[----:B------:R-:W-:Y:S01]  /*0150*/  UMOV UR4, 0x400 ;  /* 0x0000040000047882 */ /* 0x000fe20000000000 */
[C---:B------:R-:W-:Y:S01]  /*0160*/  ISETP.NE.AND P2, PT, R15.reuse, R12, PT ;  /* 0x0000000c0f00720c */ /* 0x040fe20003f45270 */
[----:B------:R-:W-:Y:S01]  /*0170*/  IMAD.MOV.U32 R3, RZ, RZ, 0x2 ;  /* 0x00000002ff037424 */ /* 0x000fe200078e00ff */
[----:B------:R-:W-:Y:S01]  /*0180*/  ISETP.NE.AND P3, PT, R15, RZ, PT ;  /* 0x000000ff0f00720c */ /* 0x000fe20003f65270 */
[----:B------:R-:W-:Y:S01]  /*0190*/  IMAD.MOV.U32 R2, RZ, RZ, 0x2 ;  /* 0x00000002ff027424 */ /* 0x000fe200078e00ff */
[----:B------:R-:W-:Y:S01]  /*01a0*/  @P5 MOV R3, 0x3 ;  /* 0x0000000300035802 */ /* 0x000fe20000000f00 */
[----:B------:R-:W-:-:S02]  /*01b0*/  @P4 IMAD.MOV.U32 R2, RZ, RZ, 0x3 ;  /* 0x00000003ff024424 */ /* 0x000fc400078e00ff */
[----:B------:R-:W-:Y:S01]  /*01c0*/  IMAD.MOV.U32 R12, RZ, RZ, RZ ;  /* 0x000000ffff0c7224 */ /* 0x000fe200078e00ff */
[----:B------:R-:W-:Y:S01]  /*01d0*/  IABS R9, R3 ;  /* 0x0000000300097213 */ /* 0x000fe20000000000 */
[----:B------:R-:W-:Y:S01]  /*01e0*/  IMAD.MOV.U32 R16, RZ, RZ, RZ ;  /* 0x000000ffff107224 */ /* 0x000fe200078e00ff */
[----:B------:R-:W-:Y:S02]  /*01f0*/  IABS R8, R2 ;  /* 0x0000000200087213 */ /* 0x000fe40000000000 */
[----:B0-----:R-:W0:Y:S08]  /*0200*/  I2F.RP R10, R9 ;  /* 0x00000009000a7306 */ /* 0x001e300000209400 */
[----:B------:R-:W5:Y:S01]  /*0210*/  I2F.RP R14, R8 ;  /* 0x00000008000e7306 */ /* 0x000f620000209400 */
[----:B-1----:R-:W-:-:S06]  /*0220*/  ULEA UR4, UR5, UR4, 0x18 ;  /* 0x0000000405047291 */ /* 0x002fcc000f8ec0ff */
[----:B------:R-:W-:Y:S02]  /*0230*/  LEA R18, R15, UR4, 0x2 ;  /* 0x000000040f127c11 */ /* 0x000fe4000f8e10ff */
[----:B0-----:R-:W0:Y:S03]  /*0240*/  MUFU.RCP R15, R10 ;  /* 0x0000000a000f7308 */ /* 0x001e260000001000 */
[----:B------:R-:W-:-:S05]  /*0250*/  IMAD R17, R17, 0x4, R18 ;  /* 0x0000000411117824 */ /* 0x000fca00078e0212 */
[----:B-----5:R-:W1:Y:S01]  /*0260*/  MUFU.RCP R14, R14 ;  /* 0x0000000e000e7308 */ /* 0x020e620000001000 */
[----:B0-----:R-:W-:-:S07]  /*0270*/  VIADD R15, R15, 0xffffffe ;  /* 0x0ffffffe0f0f7836 */ /* 0x001fce0000000000 */
[----:B------:R-:W0:Y:S01]  /*0280*/  F2I.FTZ.U32.TRUNC.NTZ R15, R15 ;  /* 0x0000000f000f7305 */ /* 0x000e22000021f000 */
[----:B-1----:R-:W-:-:S07]  /*0290*/  IADD3 R10, PT, PT, R14, 0xffffffe, RZ ;  /* 0x0ffffffe0e0a7810 */ /* 0x002fce0007ffe0ff */
[----:B------:R1:W5:Y:S01]  /*02a0*/  F2I.FTZ.U32.TRUNC.NTZ R11, R10 ;  /* 0x0000000a000b7305 */ /* 0x000362000021f000 */
[----:B0-----:R-:W-:Y:S02]  /*02b0*/  IMAD.MOV R14, RZ, RZ, -R15 ;  /* 0x000000ffff0e7224 */ /* 0x001fe400078e0a0f */
[----:B-1----:R-:W-:Y:S02]  /*02c0*/  IMAD.MOV.U32 R10, RZ, RZ, RZ ;  /* 0x000000ffff0a7224 */ /* 0x002fe400078e00ff */
[----:B-----5:R-:W-:-:S04]  /*02d0*/  IMAD.MOV R19, RZ, RZ, -R11 ;  /* 0x000000ffff137224 */ /* 0x020fc800078e0a0b */
[----:B------:R-:W-:-:S04]  /*02e0*/  IMAD R19, R19, R8, RZ ;  /* 0x0000000813137224 */ /* 0x000fc800078e02ff */
[----:B------:R-:W-:Y:S01]  /*02f0*/  IMAD.HI.U32 R10, R11, R19, R10 ;  /* 0x000000130b0a7227 */ /* 0x000fe200078e000a */
[----:B--2---:R-:W-:Y:S04]  /*0300*/  @P2 STS [R18+0x4], R7 ;  /* 0x0000040712002388 */ /* 0x004fe80000000800 */
[----:B------:R-:W-:Y:S04]  /*0310*/  @P3 STS [R17+-0x4], R4 ;  /* 0xfffffc0411003388 */ /* 0x000fe80000000800 */
[----:B---3--:R0:W-:Y:S04]  /*0320*/  @!P0 STS [UR4], R13 ;  /* 0x0000000dff008988 */ /* 0x0081e80008000804 */
[----:B----4-:R-:W-:Y:S01]  /*0330*/  @!P1 STS [R17], R20 ;  /* 0x0000001411009388 */ /* 0x010fe20000000800 */
[----:B------:R-:W-:Y:S01]  /*0340*/  BAR.SYNC.DEFER_BLOCKING 0x0 ;  /* 0x0000000000007b1d */ /* 0x000fe20000010000 */
[----:B0-----:R-:W-:-:S02]  /*0350*/  IADD3 R13, PT, PT, R4, R5, RZ ;  /* 0x00000005040d7210 */ /* 0x001fc40007ffe0ff */
[----:B------:R-:W-:Y:S02]  /*0360*/  IABS R4, R2 ;  /* 0x0000000200047213 */ /* 0x000fe40000000000 */
[----:B------:R-:W-:Y:S02]  /*0370*/  IADD3 R5, PT, PT, R7, R6, R5 ;  /* 0x0000000607057210 */ /* 0x000fe40007ffe005 */
[----:B------:R-:W-:Y:S01]  /*0380*/  IADD3 R11, PT, PT, RZ, -R4, RZ ;  /* 0x80000004ff0b7210 */ /* 0x000fe20007ffe0ff */
[----:B------:R0:W1:Y:S04]  /*0390*/  @P5 LDS R12, [R17] ;  /* 0x00000000110c5984 */ /* 0x0000680000000800 */
[----:B------:R-:W2:Y:S01]  /*03a0*/  @P4 LDS R16, [R18] ;  /* 0x0000000012104984 */ /* 0x000ea20000000800 */
[----:B0-----:R-:W-:-:S02]  /*03b0*/  IMAD R17, R14, R9, RZ ;  /* 0x000000090e117224 */ /* 0x001fc400078e02ff */
[----:B------:R-:W-:-:S04]  /*03c0*/  IMAD.MOV.U32 R14, RZ, RZ, RZ ;  /* 0x000000ffff0e7224 */ /* 0x000fc800078e00ff */
[----:B------:R-:W-:Y:S01]  /*03d0*/  IMAD.HI.U32 R14, R15, R17, R14 ;  /* 0x000000110f0e7227 */ /* 0x000fe200078e000e */
[----:B-1----:R-:W-:-:S03]  /*03e0*/  IADD3 R12, PT, PT, R12, R7, R6 ;  /* 0x000000070c0c7210 */ /* 0x002fc60007ffe006 */
[----:B------:R-:W-:Y:S02]  /*03f0*/  IMAD.IADD R6, R6, 0x1, R13 ;  /* 0x0000000106067824 */ /* 0x000fe400078e020d */
[----:B--2---:R-:W-:Y:S01]  /*0400*/  IMAD.IADD R15, R13, 0x1, R16 ;  /* 0x000000010d0f7824 */ /* 0x004fe200078e0210 */
[----:B------:R-:W-:Y:S02]  /*0410*/  IABS R16, R3 ;  /* 0x0000000300107213 */ /* 0x000fe40000000000 */
[----:B------:R-:W-:Y:S02]  /*0420*/  IABS R19, R12 ;  /* 0x0000000c00137213 */ /* 0x000fe40000000000 */
[----:B------:R-:W-:Y:S01]  /*0430*/  IABS R17, R15 ;  /* 0x0000000f00117213 */ /* 0x000fe20000000000 */
[----:B------:R-:W-:Y:S01]  /*0440*/  IMAD.MOV R16, RZ, RZ, -R16 ;  /* 0x000000ffff107224 */ /* 0x000fe200078e0a10 */
[----:B------:R-:W-:Y:S01]  /*0450*/  LOP3.LUT R15, R15, R2, RZ, 0x3c, !PT ;  /* 0x000000020f0f7212 */ /* 0x000fe200078e3cff */
[----:B------:R-:W-:Y:S01]  /*0460*/  IMAD.HI.U32 R14, R14, R19, RZ ;  /* 0x000000130e0e7227 */ /* 0x000fe200078e00ff */
[----:B------:R-:W-:-:S02]  /*0470*/  LOP3.LUT R12, R12, R3, RZ, 0x3c, !PT ;  /* 0x000000030c0c7212 */ /* 0x000fc400078e3cff */
[----:B------:R-:W-:Y:S01]  /*0480*/  ISETP.GE.AND P2, PT, R15, RZ, PT ;  /* 0x000000ff0f00720c */ /* 0x000fe20003f46270 */
[----:B------:R-:W-:Y:S01]  /*0490*/  IMAD.HI.U32 R4, R10, R17, RZ ;  /* 0x000000110a047227 */ /* 0x000fe200078e00ff */
[----:B------:R-:W-:-:S03]  /*04a0*/  ISETP.GE.AND P3, PT, R12, RZ, PT ;  /* 0x000000ff0c00720c */ /* 0x000fc60003f66270 */
[----:B------:R-:W-:Y:S02]  /*04b0*/  IMAD R16, R14, R16, R19 ;  /* 0x000000100e107224 */ /* 0x000fe400078e0213 */
[----:B------:R-:W-:Y:S02]  /*04c0*/  IMAD R17, R4, R11, R17 ;  /* 0x0000000b04117224 */ /* 0x000fe400078e0211 */
[----:B------:R-:W0:Y:S01]  /*04d0*/  LDC.64 R10, c[0x0][0x388] ;  /* 0x0000e200ff0a7b82 */ /* 0x000e220000000a00 */
[----:B------:R-:W-:Y:S02]  /*04e0*/  ISETP.GT.U32.AND P5, PT, R9, R16, PT ;  /* 0x000000100900720c */ /* 0x000fe40003fa4070 */
[----:B------:R-:W-:-:S11]  /*04f0*/  ISETP.GT.U32.AND P4, PT, R8, R17, PT ;  /* 0x000000110800720c */ /* 0x000fd60003f84070 */
[----:B------:R-:W-:Y:S02]  /*0500*/  @!P5 IMAD.IADD R16, R16, 0x1, -R9 ;  /* 0x000000011010d824 */ /* 0x000fe400078e0a09 */
[----:B------:R-:W-:Y:S01]  /*0510*/  @!P4 IMAD.IADD R17, R17, 0x1, -R8 ;  /* 0x000000011111c824 */ /* 0x000fe200078e0a08 */
[----:B------:R-:W-:Y:S01]  /*0520*/  @!P4 IADD3 R4, PT, PT, R4, 0x1, RZ ;  /* 0x000000010404c810 */ /* 0x000fe20007ffe0ff */
[----:B------:R-:W-:Y:S01]  /*0530*/  @!P5 VIADD R14, R14, 0x1 ;  /* 0x000000010e0ed836 */ /* 0x000fe20000000000 */
[----:B------:R-:W-:Y:S02]  /*0540*/  ISETP.GE.U32.AND P1, PT, R16, R9, PT ;  /* 0x000000091000720c */ /* 0x000fe40003f26070 */
[----:B------:R-:W-:Y:S01]  /*0550*/  ISETP.GE.U32.AND P0, PT, R17, R8, PT ;  /* 0x000000081100720c */ /* 0x000fe20003f06070 */
[----:B------:R-:W-:Y:S01]  /*0560*/  IMAD.HI R8, R5, 0x55555556, RZ ;  /* 0x5555555605087827 */ /* 0x000fe200078e02ff */
[----:B------:R-:W-:Y:S02]  /*0570*/  ISETP.NE.AND P4, PT, R2, RZ, PT ;  /* 0x000000ff0200720c */ /* 0x000fe40003f85270 */
[----:B------:R-:W-:Y:S01]  /*0580*/  ISETP.NE.AND P5, PT, R3, RZ, PT ;  /* 0x000000ff0300720c */ /* 0x000fe20003fa5270 */
[----:B------:R-:W-:Y:S01]  /*0590*/  IMAD.HI R5, R6, 0x55555556, RZ ;  /* 0x5555555606057827 */ /* 0x000fe200078e02ff */
[----:B------:R-:W-:-:S03]  /*05a0*/  LEA.HI R6, R8, R8, RZ, 0x1 ;  /* 0x0000000808067211 */ /* 0x000fc600078f08ff */
[----:B0-----:R-:W-:Y:S01]  /*05b0*/  IMAD.WIDE R10, R0, 0x10, R10 ;  /* 0x00000010000a7825 */ /* 0x001fe200078e020a */
[----:B------:R-:W-:Y:S02]  /*05c0*/  LEA.HI R5, R5, R5, RZ, 0x1 ;  /* 0x0000000505057211 */ /* 0x000fe400078f08ff */
[----:B------:R-:W-:Y:S01]  /*05d0*/  @P1 IADD3 R14, PT, PT, R14, 0x1, RZ ;  /* 0x000000010e0e1810 */ /* 0x000fe20007ffe0ff */
[----:B------:R-:W-:-:S04]  /*05e0*/  @P0 VIADD R4, R4, 0x1 ;  /* 0x0000000104040836 */ /* 0x000fc80000000000 */
[----:B------:R-:W-:Y:S01]  /*05f0*/  IMAD.MOV.U32 R7, RZ, RZ, R14 ;  /* 0x000000ffff077224 */ /* 0x000fe200078e000e */
[----:B------:R-:W-:Y:S02]  /*0600*/  @!P2 IADD3 R4, PT, PT, -R4, RZ, RZ ;  /* 0x000000ff0404a210 */ /* 0x000fe40007ffe1ff */
[----:B------:R-:W-:Y:S01]  /*0610*/  @!P4 LOP3.LUT R4, RZ, R2, RZ, 0x33, !PT ;  /* 0x00000002ff04c212 */ /* 0x000fe200078e33ff */
[----:B------:R-:W-:Y:S01]  /*0620*/  @!P3 IMAD.MOV R7, RZ, RZ, -R7 ;  /* 0x000000ffff07b224 */ /* 0x000fe200078e0a07 */
[----:B------:R-:W-:-:S05]  /*0630*/  @!P5 LOP3.LUT R7, RZ, R3, RZ, 0x33, !PT ;  /* 0x00000003ff07d212 */ /* 0x000fca00078e33ff */
[----:B------:R-:W-:Y:S01]  /*0640*/  STG.E.128 desc[UR6][R10.64], R4 ;  /* 0x000000040a007986 */ /* 0x000fe2000c101d06 */
[----:B------:R-:W-:Y:S05]  /*0650*/  EXIT ;  /* 0x000000000000794d */ /* 0x000fea0003800000 */
.L_x_0:
[----:B------:R-:W-:-:S00]  /*0660*/  BRA `(.L_x_0) ;  /* 0xfffffffc00fc7947 */ /* 0x000fc0000383ffff */
[----:B------:R-:W-:-:S00]  /*0670*/  NOP ;  /* 0x0000000000007918 */ /* 0x000fc00000000000 */
        /* <DEDUP_REMOVED lines=8> */
.L_x_7:


//--------------------- .text._Z14smooth_lmem_v4P4int4S0_i --------------------------
	.section	.text._Z14smooth_lmem_v4P4int4S0_i,"ax",@progbits
	.align	128
        .global         _Z14smooth_lmem_v4P4int4S0_i
        .type           _Z14smooth_lmem_v4P4int4S0_i,@function
        .size           _Z14smooth_lmem_v4P4int4S0_i,(.L_x_8 - _Z14smooth_lmem_v4P4int4S0_i)
        .other          _Z14smooth_lmem_v4P4int4S0_i,@"STO_CUDA_ENTRY STV_DEFAULT"
_Z14smooth_lmem_v4P4int4S0_i:
.text._Z14smooth_lmem_v4P4int4S0_i:
        /* <DEDUP_REMOVED lines=9> */
[----:B------:R-:W1:Y:S01]  /*0090*/  LDCU.64 UR8, c[0x0][0x358] ;  /* 0x00006b00ff0877ac */ /* 0x000e620008000a00 */
[----:B0-----:R-:W-:-:S05]  /*00a0*/  IMAD.WIDE R8, R0, 0x10, R10 ;  /* 0x0000001000087825 */ /* 0x001fca00078e020a */
[----:B-1----:R-:W2:Y:S01]  /*00b0*/  LDG.E.128 R4, desc[UR8][R8.64] ;  /* 0x0000000808047981 */ /* 0x002ea2000c1e1d00 */
[----:B------:R-:W0:Y:S01]  /*00c0*/  S2UR UR5, SR_CgaCtaId ;  /* 0x00000000000579c3 */ /* 0x000e220000008800 */
[----:B------:R-:W-:Y:S01]  /*00d0*/  VIADD R2, R15, 0xffffffff ;  /* 0xffffffff0f027836 */ /* 0x000fe20000000000 */
[----:B------:R-:W-:Y:S01]  /*00e0*/  UMOV UR4, 0x400 ;  /* 0x0000040000047882 */ /* 0x000fe20000000000 */
[C---:B------:R-:W-:Y:S01]  /*00f0*/  ISETP.NE.AND P1, PT, R3.reuse, RZ, PT ;  /* 0x000000ff0300720c */ /* 0x040fe20003f25270 */
[----:B------:R-:W-:Y:S01]  /*0100*/  BSSY.RECONVERGENT B0, `(.L_x_1) ;  /* 0x0000013000007945 */ /* 0x000fe20003800200 */
[----:B------:R-:W-:Y:S01]  /*0110*/  ISETP.GE.AND P2, PT, R0, 0x1, PT ;  /* 0x000000010000780c */ /* 0x000fe20003f46270 */
[----:B------:R-:W-:Y:S01]  /*0120*/  IMAD.MOV.U32 R12, RZ, RZ, RZ ;  /* 0x000000ffff0c7224 */ /* 0x000fe200078e00ff */
[----:B------:R-:W-:Y:S01]  /*0130*/  ISETP.NE.AND P0, PT, R3, R2, PT ;  /* 0x000000020300720c */ /* 0x000fe20003f05270 */
[----:B------:R-:W-:Y:S01]  /*0140*/  HFMA2 R2, -RZ, RZ, 0, 1.1920928955078125e-07 ;  /* 0x00000002ff027431 */ /* 0x000fe200000001ff */
[----:B0-----:R-:W-:-:S06]  /*0150*/  ULEA UR4, UR5, UR4, 0x18 ;  /* 0x0000000405047291 */ /* 0x001fcc000f8ec0ff */
[----:B------:R-:W-:-:S05]  /*0160*/  LEA R14, R3, UR4, 0x2 ;  /* 0x00000004030e7c11 */ /* 0x000fca000f8e10ff */
[----:B------:R-:W-:Y:S01]  /*0170*/  IMAD R15, R15, 0x4, R14 ;  /* 0x000000040f0f7824 */ /* 0x000fe200078e020e */
[----:B--2---:R0:W-:Y:S04]  /*0180*/  @P0 STS [R14+0x4], R7 ;  /* 0x000004070e000388 */ /* 0x0041e80000000800 */
[----:B------:R0:W-:Y:S01]  /*0190*/  @P1 STS [R15+-0x4], R4 ;  /* 0xfffffc040f001388 */ /* 0x0001e20000000800 */
[----:B------:R-:W-:Y:S06]  /*01a0*/  BAR.SYNC.DEFER_BLOCKING 0x0 ;  /* 0x0000000000007b1d */ /* 0x000fec0000010000 */
[----:B------:R-:W-:Y:S05]  /*01b0*/  @!P2 BRA `(.L_x_2) ;  /* 0x00000000001ca947 */ /* 0x000fea0003800000 */
[----:B------:R1:W2:Y:S01]  /*01c0*/  @P1 LDS R12, [R14] ;  /* 0x000000000e0c1984 */ /* 0x0002a20000000800 */
[----:B------:R-:W-:Y:S01]  /*01d0*/  @P1 IMAD.MOV.U32 R2, RZ, RZ, 0x3 ;  /* 0x00000003ff021424 */ /* 0x000fe200078e00ff */
[----:B------:R-:W-:Y:S06]  /*01e0*/  @P1 BRA `(.L_x_2) ;  /* 0x0000000000101947 */ /* 0x000fec0003800000 */
[----:B------:R-:W-:-:S04]  /*01f0*/  VIADD R13, R0, 0xffffffff ;  /* 0xffffffff000d7836 */ /* 0x000fc80000000000 */
[----:B--2---:R-:W-:-:S06]  /*0200*/  IMAD.WIDE.U32 R12, R13, 0x10, R10 ;  /* 0x000000100d0c7825 */ /* 0x004fcc00078e000a */
[----:B------:R3:W5:Y:S01]  /*0210*/  LDG.E R12, desc[UR8][R12.64+0xc] ;  /* 0x00000c080c0c7981 */ /* 0x000762000c1e1900 */
[----:B------:R-:W-:-:S07]  /*0220*/  MOV R2, 0x3 ;  /* 0x0000000300027802 */ /* 0x000fce0000000f00 */
.L_x_2:
[----:B------:R-:W-:Y:S05]  /*0230*/  BSYNC.RECONVERGENT B0 ;  /* 0x0000000000007941 */ /* 0x000fea0003800200 */
.L_x_1:
[----:B------:R-:W-:Y:S01]  /*0240*/  UIADD3 UR4, UPT, UPT, UR6, -0x1, URZ ;  /* 0xffffffff06047890 */ /* 0x000fe2000fffe0ff */
[----:B------:R-:W-:Y:S01]  /*0250*/  BSSY.RECONVERGENT B0, `(.L_x_3) ;  /* 0x000000a000007945 */ /* 0x000fe20003800200 */
[----:B01----:R-:W-:Y:S02]  /*0260*/  IMAD.MOV.U32 R14, RZ, RZ, RZ ;  /* 0x000000ffff0e7224 */ /* 0x003fe400078e00ff */
[----:B------:R-:W-:Y:S02]  /*0270*/  IMAD.MOV.U32 R3, RZ, RZ, 0x2 ;  /* 0x00000002ff037424 */ /* 0x000fe400078e00ff */
[----:B------:R-:W-:-:S13]  /*0280*/  ISETP.GE.AND P1, PT, R0, UR4, PT ;  /* 0x0000000400007c0c */ /* 0x000fda000bf26270 */
[----:B------:R-:W-:Y:S05]  /*0290*/  @P1 BRA `(.L_x_4) ;  /* 0x0000000000141947 */ /* 0x000fea0003800000 */
[----:B------:R0:W1:Y:S01]  /*02a0*/  @P0 LDS R14, [R15] ;  /* 0x000000000f0e0984 */ /* 0x0000620000000800 */
[----:B------:R-:W-:Y:S01]  /*02b0*/  @P0 MOV R3, 0x3 ;  /* 0x0000000300030802 */ /* 0x000fe20000000f00 */
[----:B------:R-:W-:Y:S06]  /*02c0*/  @P0 BRA `(.L_x_4) ;  /* 0x0000000000080947 */ /* 0x000fec0003800000 */
[----:B-1----:R4:W5:Y:S01]  /*02d0*/  LDG.E R14, desc[UR8][R8.64+0x10] ;  /* 0x00001008080e7981 */ /* 0x002962000c1e1900 */
[----:B------:R-:W-:-:S07]  /*02e0*/  IMAD.MOV.U32 R3, RZ, RZ, 0x3 ;  /* 0x00000003ff037424 */ /* 0x000fce00078e00ff */
.L_x_4:
[----:B------:R-:W-:Y:S05]  /*02f0*/  BSYNC.RECONVERGENT B0 ;  /* 0x0000000000007941 */ /* 0x000fea0003800200 */
.L_x_3:
[----:B------:R-:W-:Y:S02]  /*0300*/  IABS R10, R3 ;  /* 0x00000003000a7213 */ /* 0x000fe40000000000 */
[-C--:B------:R-:W-:Y:S02]  /*0310*/  IABS R11, R2.reuse ;  /* 0x00000002000b7213 */ /* 0x080fe40000000000 */
[----:B------:R-:W2:Y:S01]  /*0320*/  I2F.RP R17, R10 ;  /* 0x0000000a00117306 */ /* 0x000ea20000209400 */
[----:B0-----:R-:W-:Y:S02]  /*0330*/  IADD3 R15, PT, PT, R4, R5, RZ ;  /* 0x00000005040f7210 */ /* 0x001fe40007ffe0ff */
[----:B-1---5:R-:W-:Y:S02]  /*0340*/  IADD3 R14, PT, PT, R14, R7, R6 ;  /* 0x000000070e0e7210 */ /* 0x022fe40007ffe006 */
[----:B------:R-:W-:Y:S02]  /*0350*/  IABS R4, R2 ;  /* 0x0000000200047213 */ /* 0x000fe40000000000 */
[----:B------:R-:W-:Y:S01]  /*0360*/  IADD3 R5, PT, PT, R7, R6, R5 ;  /* 0x0000000607057210 */ /* 0x000fe20007ffe005 */
[----:B------:R-:W0:Y:S01]  /*0370*/  I2F.RP R16, R11 ;  /* 0x0000000b00107306 */ /* 0x000e220000209400 */
[----:B------:R-:W-:-:S07]  /*0380*/  IADD3 R6, PT, PT, R6, R15, RZ ;  /* 0x0000000f06067210 */ /* 0x000fce0007ffe0ff */
[----:B--2---:R-:W3:Y:S08]  /*0390*/  MUFU.RCP R17, R17 ;  /* 0x0000001100117308 */ /* 0x004ef00000001000 */
[----:B0-----:R-:W4:Y:S01]  /*03a0*/  MUFU.RCP R16, R16 ;  /* 0x0000001000107308 */ /* 0x001f220000001000 */
[----:B---3--:R-:W-:Y:S01]  /*03b0*/  IADD3 R13, PT, PT, R17, 0xffffffe, RZ ;  /* 0x0ffffffe110d7810 */ /* 0x008fe20007ffe0ff */
[----:B------:R-:W-:-:S02]  /*03c0*/  IMAD.IADD R17, R15, 0x1, R12 ;  /* 0x000000010f117824 */ /* 0x000fc400078e020c */
[----:B------:R-:W-:-:S04]  /*03d0*/  HFMA2 R12, -RZ, RZ, 0, 0 ;  /* 0x00000000ff0c7431 */ /* 0x000fc800000001ff */
[----:B------:R-:W0:Y:S01]  /*03e0*/  F2I.FTZ.U32.TRUNC.NTZ R13, R13 ;  /* 0x0000000d000d7305 */ /* 0x000e22000021f000 */
[----:B----4-:R-:W-:Y:S02]  /*03f0*/  VIADD R8, R16, 0xffffffe ;  /* 0x0ffffffe10087836 */ /* 0x010fe40000000000 */
[----:B------:R-:W-:-:S05]  /*0400*/  IMAD.MOV R16, RZ, RZ, -R4 ;  /* 0x000000ffff107224 */ /* 0x000fca00078e0a04 */
[----:B------:R1:W2:Y:S01]  /*0410*/  F2I.FTZ.U32.TRUNC.NTZ R9, R8 ;  /* 0x0000000800097305 */ /* 0x0002a2000021f000 */
[----:B0-----:R-:W-:Y:S02]  /*0420*/  IMAD.MOV R21, RZ, RZ, -R13 ;  /* 0x000000ffff157224 */ /* 0x001fe400078e0a0d */
[----:B-1----:R-:W-:Y:S02]  /*0430*/  IMAD.MOV.U32 R8, RZ, RZ, RZ ;  /* 0x000000ffff087224 */ /* 0x002fe400078e00ff */
[----:B------:R-:W-:Y:S02]  /*0440*/  IMAD R21, R21, R10, RZ ;  /* 0x0000000a15157224 */ /* 0x000fe400078e02ff */
[----:B--2---:R-:W-:Y:S02]  /*0450*/  IMAD.MOV R18, RZ, RZ, -R9 ;  /* 0x000000ffff127224 */ /* 0x004fe400078e0a09 */
[----:B------:R-:W-:Y:S01]  /*0460*/  IMAD.HI.U32 R12, R13, R21, R12 ;  /* 0x000000150d0c7227 */ /* 0x000fe200078e000c */
[----:B------:R-:W-:-:S03]  /*0470*/  IABS R13, R3 ;  /* 0x00000003000d7213 */ /* 0x000fc60000000000 */
[----:B------:R-:W-:Y:S02]  /*0480*/  IMAD R19, R18, R11, RZ ;  /* 0x0000000b12137224 */ /* 0x000fe400078e02ff */
[----:B------:R-:W-:Y:S02]  /*0490*/  IMAD.MOV R18, RZ, RZ, -R13 ;  /* 0x000000ffff127224 */ /* 0x000fe400078e0a0d */
[----:B------:R-:W-:Y:S01]  /*04a0*/  IMAD.HI.U32 R8, R9, R19, R8 ;  /* 0x0000001309087227 */ /* 0x000fe200078e0008 */
[----:B------:R-:W-:Y:S02]  /*04b0*/  IABS R19, R14 ;  /* 0x0000000e00137213 */ /* 0x000fe40000000000 */
[----:B------:R-:W-:Y:S02]  /*04c0*/  IABS R9, R17 ;  /* 0x0000001100097213 */ /* 0x000fe40000000000 */
[----:B------:R-:W-:Y:S01]  /*04d0*/  LOP3.LUT R17, R17, R2, RZ, 0x3c, !PT ;  /* 0x0000000211117212 */ /* 0x000fe200078e3cff */
[----:B------:R-:W-:Y:S01]  /*04e0*/  IMAD.HI.U32 R13, R12, R19, RZ ;  /* 0x000000130c0d7227 */ /* 0x000fe200078e00ff */
[----:B------:R-:W-:-:S02]  /*04f0*/  LOP3.LUT R14, R14, R3, RZ, 0x3c, !PT ;  /* 0x000000030e0e7212 */ /* 0x000fc400078e3cff */
[----:B------:R-:W-:Y:S01]  /*0500*/  ISETP.GE.AND P2, PT, R17, RZ, PT ;  /* 0x000000ff1100720c */ /* 0x000fe20003f46270 */
[----:B------:R-:W-:Y:S01]  /*0510*/  IMAD R19, R13, R18, R19 ;  /* 0x000000120d137224 */ /* 0x000fe200078e0213 */
[----:B------:R-:W-:Y:S01]  /*0520*/  ISETP.GE.AND P3, PT, R14, RZ, PT ;  /* 0x000000ff0e00720c */ /* 0x000fe20003f66270 */
[----:B------:R-:W-:-:S03]  /*0530*/  IMAD.HI.U32 R4, R8, R9, RZ ;  /* 0x0000000908047227 */ /* 0x000fc600078e00ff */
[----:B------:R-:W-:Y:S01]  /*0540*/  ISETP.GT.U32.AND P5, PT, R10, R19, PT ;  /* 0x000000130a00720c */ /* 0x000fe20003fa4070 */
[----:B------:R-:W-:Y:S02]  /*0550*/  IMAD R12, R4, R16, R9 ;  /* 0x00000010040c7224 */ /* 0x000fe400078e0209 */
[----:B------:R-:W0:Y:S03]  /*0560*/  LDC.64 R8, c[0x0][0x388] ;  /* 0x0000e200ff087b82 */ /* 0x000e260000000a00 */
[----:B------:R-:W-:-:S07]  /*0570*/  ISETP.GT.U32.AND P4, PT, R11, R12, PT ;  /* 0x0000000c0b00720c */ /* 0x000fce0003f84070 */
[----:B------:R-:W-:Y:S01]  /*0580*/  @!P5 IMAD.IADD R19, R19, 0x1, -R10 ;  /* 0x000000011313d824 */ /* 0x000fe200078e0a0a */
[----:B------:R-:W-:Y:S02]  /*0590*/  @!P5 IADD3 R13, PT, PT, R13, 0x1, RZ ;  /* 0x000000010d0dd810 */ /* 0x000fe40007ffe0ff */
[----:B------:R-:W-:Y:S02]  /*05a0*/  ISETP.NE.AND P5, PT, R3, RZ, PT ;  /* 0x000000ff0300720c */ /* 0x000fe40003fa5270 */
[----:B------:R-:W-:Y:S01]  /*05b0*/  ISETP.GE.U32.AND P1, PT, R19, R10, PT ;  /* 0x0000000a1300720c */ /* 0x000fe20003f26070 */
[----:B------:R-:W-:Y:S01]  /*05c0*/  @!P4 VIADD R4, R4, 0x1 ;  /* 0x000000010404c836 */ /* 0x000fe20000000000 */
[-C--:B------:R-:W-:Y:S01]  /*05d0*/  @!P4 IADD3 R12, PT, PT, R12, -R11.reuse, RZ ;  /* 0x8000000b0c0cc210 */ /* 0x080fe20007ffe0ff */
[----:B------:R-:W-:Y:S01]  /*05e0*/  IMAD.HI R10, R5, 0x55555556, RZ ;  /* 0x55555556050a7827 */ /* 0x000fe200078e02ff */
[----:B------:R-:W-:Y:S02]  /*05f0*/  ISETP.NE.AND P4, PT, R2, RZ, PT ;  /* 0x000000ff0200720c */ /* 0x000fe40003f85270 */
[----:B------:R-:W-:Y:S01]  /*0600*/  ISETP.GE.U32.AND P0, PT, R12, R11, PT ;  /* 0x0000000b0c00720c */ /* 0x000fe20003f06070 */
[----:B------:R-:W-:Y:S01]  /*0610*/  IMAD.HI R5, R6, 0x55555556, RZ ;  /* 0x5555555606057827 */ /* 0x000fe200078e02ff */
[----:B------:R-:W-:-:S03]  /*0620*/  LEA.HI R6, R10, R10, RZ, 0x1 ;  /* 0x0000000a0a067211 */ /* 0x000fc600078f08ff */
[----:B0-----:R-:W-:Y:S01]  /*0630*/  IMAD.WIDE R8, R0, 0x10, R8 ;  /* 0x0000001000087825 */ /* 0x001fe200078e0208 */
[----:B------:R-:W-:-:S03]  /*0640*/  LEA.HI R5, R5, R5, RZ, 0x1 ;  /* 0x0000000505057211 */ /* 0x000fc600078f08ff */
[----:B------:R-:W-:-:S04]  /*0650*/  @P1 VIADD R13, R13, 0x1 ;  /* 0x000000010d0d1836 */ /* 0x000fc80000000000 */
[----:B------:R-:W-:Y:S02]  /*0660*/  IMAD.MOV.U32 R7, RZ, RZ, R13 ;  /* 0x000000ffff077224 */ /* 0x000fe400078e000d */
[----:B------:R-:W-:-:S03]  /*0670*/  @P0 VIADD R4, R4, 0x1 ;  /* 0x0000000104040836 */ /* 0x000fc60000000000 */
[----:B------:R-:W-:Y:S01]  /*0680*/  @!P3 IADD3 R7, PT, PT, -R7, RZ, RZ ;  /* 0x000000ff0707b210 */ /* 0x000fe20007ffe1ff */
[----:B------:R-:W-:Y:S01]  /*0690*/  @!P2 IMAD.MOV R4, RZ, RZ, -R4 ;  /* 0x000000ffff04a224 */ /* 0x000fe200078e0a04 */
[----:B------:R-:W-:Y:S02]  /*06a0*/  @!P4 LOP3.LUT R4, RZ, R2, RZ, 0x33, !PT ;  /* 0x00000002ff04c212 */ /* 0x000fe400078e33ff */
[----:B------:R-:W-:-:S05]  /*06b0*/  @!P5 LOP3.LUT R7, RZ, R3, RZ, 0x33, !PT ;  /* 0x00000003ff07d212 */ /* 0x000fca00078e33ff */
[----:B------:R-:W-:Y:S01]  /*06c0*/  STG.E.128 desc[UR8][R8.64], R4 ;  /* 0x0000000408007986 */ /* 0x000fe2000c101d08 */
[----:B------:R-:W-:Y:S05]  /*06d0*/  EXIT ;  /* 0x000000000000794d */ /* 0x000fea0003800000 */
.L_x_5:
        /* <DEDUP_REMOVED lines=10> */
.L_x_8:


//--------------------- .text._Z4initPii          --------------------------
	.section	.text._Z4initPii,"ax",@progbits
	.align	128
        .global         _Z4initPii
        .type           _Z4initPii,@function
        .size           _Z4initPii,(.L_x_9 - _Z4initPii)
        .other          _Z4initPii,@"STO_CUDA_ENTRY STV_DEFAULT"
_Z4initPii:
.text._Z4initPii:
        /* <DEDUP_REMOVED lines=11> */
[----:B-1----:R-:W-:Y:S01]  /*00b0*/  STG.E desc[UR4][R2.64], R5 ;  /* 0x0000000502007986 */ /* 0x002fe2000c101904 */
[----:B------:R-:W-:Y:S05]  /*00c0*/  EXIT ;  /* 0x000000000000794d */ /* 0x000fea0003800000 */
.L_x_6:
        /* <DEDUP_REMOVED lines=11> */
.L_x_9:


//--------------------- .nv.shared._Z23smooth_lmem_oversize_v4P4int4S0_i --------------------------
	.section	.nv.shared._Z23smooth_lmem_oversize_v4P4int4S0_i,"aw",@nobits
	.sectionflags	@""
	.align	16
	.zero		1024


//--------------------- .nv.shared.reserved.0     --------------------------
	.section	.nv.shared.reserved.0,"aw",@nobits
	.weak		__nv_reservedSMEM_offset_0_alias
	.size		__nv_reservedSMEM_offset_0_alias, 0, 64
	.other		__nv_reservedSMEM_offset_0_alias,@"STO_CUDA_RESERVED_SHARED STV_DEFAULT"
__nv_reservedSMEM_offset_0_alias:
	.zero		0
	.zero		64


//--------------------- .nv.shared._Z14smooth_lmem_v4P4int4S0_i --------------------------
	.section	.nv.shared._Z14smooth_lmem_v4P4int4S0_i,"aw",@nobits
	.sectionflags	@""
	.align	16
	.zero		1024


//--------------------- .nv.shared._Z4initPii     --------------------------
	.section	.nv.shared._Z4initPii,"aw",@nobits
	.sectionflags	@""
	.align	16
	.zero		1024


//--------------------- .nv.constant0._Z23smooth_lmem_oversize_v4P4int4S0_i --------------------------
	.section	.nv.constant0._Z23smooth_lmem_oversize_v4P4int4S0_i,"a",@progbits
	.sectionflags	@""
	.align	4
.nv.constant0._Z23smooth_lmem_oversize_v4P4int4S0_i:
	.zero		916


//--------------------- .nv.constant0._Z14smooth_lmem_v4P4int4S0_i --------------------------
	.section	.nv.constant0._Z14smooth_lmem_v4P4int4S0_i,"a",@progbits
	.sectionflags	@""
	.align	4
.nv.constant0._Z14smooth_lmem_v4P4int4S0_i:
	.zero		916


//--------------------- .nv.constant0._Z4initPii  --------------------------
	.section	.nv.constant0._Z4initPii,"a",@progbits
	.sectionflags	@""
	.align	4
.nv.constant0._Z4initPii:
	.zero		908


//--------------------- SYMBOLS --------------------------

	.type		.nv.reservedSmem.offset0,@object
	.size		.nv.reservedSmem.offset0,0x4
	.type		.nv.reservedSmem.cap,@object
	.size		.nv.reservedSmem.cap,0x4
